//
// Generated by NVIDIA NVVM Compiler
//
// Compiler Build ID: CL-36424714
// Cuda compilation tools, release 13.0, V13.0.88
// Based on NVVM 20.0.0
//

.version 9.0
.target sm_100
.address_size 64

	// .globl	_Z10run_on_gpuP3CarPiPcS1_

.visible .entry _Z10run_on_gpuP3CarPiPcS1_(
	.param .u64 .ptr .align 1 _Z10run_on_gpuP3CarPiPcS1__param_0,
	.param .u64 .ptr .align 1 _Z10run_on_gpuP3CarPiPcS1__param_1,
	.param .u64 .ptr .align 1 _Z10run_on_gpuP3CarPiPcS1__param_2,
	.param .u64 .ptr .align 1 _Z10run_on_gpuP3CarPiPcS1__param_3
)
{
	.reg .pred 	%p<8>;
	.reg .b16 	%rs<8>;
	.reg .b32 	%r<21>;
	.reg .b32 	%f<5>;
	.reg .b64 	%rd<19>;

	ld.param.u64 	%rd7, [_Z10run_on_gpuP3CarPiPcS1__param_0];
	ld.param.u64 	%rd8, [_Z10run_on_gpuP3CarPiPcS1__param_1];
	ld.param.u64 	%rd10, [_Z10run_on_gpuP3CarPiPcS1__param_2];
	ld.param.u64 	%rd9, [_Z10run_on_gpuP3CarPiPcS1__param_3];
	cvta.to.global.u64 	%rd1, %rd10;
	mov.u32 	%r17, %tid.x;
	setp.gt.u32 	%p1, %r17, 29;
	@%p1 bra 	$L__BB0_8;
	mov.u32 	%r2, %ntid.x;
	cvta.to.global.u64 	%rd2, %rd8;
	cvta.to.global.u64 	%rd3, %rd7;
	cvta.to.global.u64 	%rd4, %rd9;
$L__BB0_2:
	ld.global.u32 	%r11, [%rd2];
	mul.wide.u32 	%rd11, %r17, 20;
	add.s64 	%rd12, %rd3, %rd11;
	add.s64 	%rd5, %rd12, 12;
	ld.global.u32 	%r12, [%rd12+12];
	sub.s32 	%r13, %r11, %r12;
	cvt.rn.f32.s32 	%f1, %r13;
	ld.global.f32 	%f2, [%rd12+16];
	div.rn.f32 	%f3, %f2, 0f469C4000;
	add.f32 	%f4, %f3, %f1;
	cvt.rzi.s32.f32 	%r14, %f4;
	setp.lt.s32 	%p2, %r14, 16;
	setp.gt.s32 	%p3, %r14, 25;
	setp.lt.s32 	%p4, %r14, 26;
	selp.b16 	%rs5, 66, 67, %p4;
	selp.b16 	%rs1, 65, %rs5, %p2;
	@%p3 bra 	$L__BB0_7;
	atom.global.add.u32 	%r15, [%rd4], 1;
	mul.lo.s32 	%r20, %r15, 13;
	add.s64 	%rd6, %rd5, -12;
	ld.global.u8 	%rs7, [%rd5+-12];
	setp.eq.s16 	%p5, %rs7, 0;
	@%p5 bra 	$L__BB0_6;
	mov.b32 	%r18, 0;
$L__BB0_5:
	cvt.s64.s32 	%rd13, %r20;
	add.s64 	%rd14, %rd1, %rd13;
	st.global.u8 	[%rd14], %rs7;
	add.s32 	%r7, %r18, 1;
	add.s32 	%r20, %r20, 1;
	cvt.u64.u32 	%rd15, %r18;
	add.s64 	%rd16, %rd6, %rd15;
	ld.global.u8 	%rs7, [%rd16+1];
	setp.ne.s16 	%p6, %rs7, 0;
	mov.u32 	%r18, %r7;
	@%p6 bra 	$L__BB0_5;
$L__BB0_6:
	cvt.s64.s32 	%rd17, %r20;
	add.s64 	%rd18, %rd1, %rd17;
	mov.b16 	%rs6, 45;
	st.global.u8 	[%rd18], %rs6;
	st.global.u8 	[%rd18+1], %rs1;
$L__BB0_7:
	add.s32 	%r17, %r17, %r2;
	setp.lt.u32 	%p7, %r17, 30;
	@%p7 bra 	$L__BB0_2;
$L__BB0_8:
	ret;

}


// ===== COMPILED SASS (sm_100) =====

	.target	sm_100

	.elftype	@"ET_EXEC"


//--------------------- .note.nv.tkinfo           --------------------------
	.section	.note.nv.tkinfo,"",@"SHT_NOTE"
	.sectionflags	@"SHF_NOTE_NV_TKINFO"
	.tkinfo
        /*0018*/ 	.word	0x00000002
        /*0030*/ 	.string	""
        /*0030*/ 	.string	"ptxas"
        /*0030*/ 	.string	"Cuda compilation tools, release 13.0, V13.0.88"
        /*0030*/ 	.string	"Build cuda_13.0.r13.0/compiler.36424714_0"
        /*0030*/ 	.string	"-arch sm_100 -m 64 "



//--------------------- .note.nv.cuinfo           --------------------------
	.section	.note.nv.cuinfo,"",@"SHT_NOTE"
	.sectionflags	@"SHF_NOTE_NV_CUINFO"
        /*0018*/ 	.short	0x0002
        /*001a*/ 	.short	0x0064
        /*001c*/ 	.short	0x0082
	.zero		2


//--------------------- .nv.info                  --------------------------
	.section	.nv.info,"",@"SHT_CUDA_INFO"
	.align	4


	//----- nvinfo : EIATTR_REGCOUNT
	.align		4
        /*0000*/ 	.byte	0x04, 0x2f
        /*0002*/ 	.short	(.L_1 - .L_0)
	.align		4
.L_0:
        /*0004*/ 	.word	index@(_Z10run_on_gpuP3CarPiPcS1_)
        /*0008*/ 	.word	0x00000010


	//----- nvinfo : EIATTR_FRAME_SIZE
	.align		4
.L_1:
        /*000c*/ 	.byte	0x04, 0x11
        /*000e*/ 	.short	(.L_3 - .L_2)
	.align		4
.L_2:
        /*0010*/ 	.word	index@($__internal_0_$__cuda_sm3x_div_rn_noftz_f32_slowpath)
        /*0014*/ 	.word	0x00000000


	//----- nvinfo : EIATTR_FRAME_SIZE
	.align		4
.L_3:
        /*0018*/ 	.byte	0x04, 0x11
        /*001a*/ 	.short	(.L_5 - .L_4)
	.align		4
.L_4:
        /*001c*/ 	.word	index@(_Z10run_on_gpuP3CarPiPcS1_)
        /*0020*/ 	.word	0x00000000


	//----- nvinfo : EIATTR_MIN_STACK_SIZE
	.align		4
.L_5:
        /*0024*/ 	.byte	0x04, 0x12
        /*0026*/ 	.short	(.L_7 - .L_6)
	.align		4
.L_6:
        /*0028*/ 	.word	index@(_Z10run_on_gpuP3CarPiPcS1_)
        /*002c*/ 	.word	0x00000000
.L_7:


//--------------------- .nv.compat                --------------------------
	.section	.nv.compat,"",@"SHT_CUDA_COMPAT_INFO"
	.align	4
        /*0000*/ 	.byte	0x02, 0x09, 0x00, 0x00, 0x02, 0x02, 0x01, 0x00, 0x02, 0x05, 0x05, 0x00, 0x03, 0x07, 0x01, 0x01
        /*0010*/ 	.byte	0x02, 0x03, 0x00, 0x00, 0x02, 0x06, 0x01, 0x00, 0x04, 0x0b, 0x08, 0x00, 0x01, 0x00, 0x00, 0x00
        /*0020*/ 	.byte	0x00, 0x00, 0x00, 0x00


//--------------------- .nv.info._Z10run_on_gpuP3CarPiPcS1_ --------------------------
	.section	.nv.info._Z10run_on_gpuP3CarPiPcS1_,"",@"SHT_CUDA_INFO"
	.sectionflags	@""
	.align	4


	//----- nvinfo : EIATTR_CUDA_API_VERSION
	.align		4
        /*0000*/ 	.byte	0x04, 0x37
        /*0002*/ 	.short	(.L_9 - .L_8)
.L_8:
        /*0004*/ 	.word	0x00000082


	//----- nvinfo : EIATTR_KPARAM_INFO
	.align		4
.L_9:
        /*0008*/ 	.byte	0x04, 0x17
        /*000a*/ 	.short	(.L_11 - .L_10)
.L_10:
        /*000c*/ 	.word	0x00000000
        /*0010*/ 	.short	0x0003
        /*0012*/ 	.short	0x0018
        /*0014*/ 	.byte	0x00, 0xf5, 0x21, 0x00


	//----- nvinfo : EIATTR_KPARAM_INFO
	.align		4
.L_11:
        /*0018*/ 	.byte	0x04, 0x17
        /*001a*/ 	.short	(.L_13 - .L_12)
.L_12:
        /*001c*/ 	.word	0x00000000
        /*0020*/ 	.short	0x0002
        /*0022*/ 	.short	0x0010
        /*0024*/ 	.byte	0x00, 0xf5, 0x21, 0x00


	//----- nvinfo : EIATTR_KPARAM_INFO
	.align		4
.L_13:
        /*0028*/ 	.byte	0x04, 0x17
        /*002a*/ 	.short	(.L_15 - .L_14)
.L_14:
        /*002c*/ 	.word	0x00000000
        /*0030*/ 	.short	0x0001
        /*0032*/ 	.short	0x0008
        /*0034*/ 	.byte	0x00, 0xf5, 0x21, 0x00


	//----- nvinfo : EIATTR_KPARAM_INFO
	.align		4
.L_15:
        /*0038*/ 	.byte	0x04, 0x17
        /*003a*/ 	.short	(.L_17 - .L_16)
.L_16:
        /*003c*/ 	.word	0x00000000
        /*0040*/ 	.short	0x0000
        /*0042*/ 	.short	0x0000
        /*0044*/ 	.byte	0x00, 0xf5, 0x21, 0x00


	//----- nvinfo : EIATTR_SPARSE_MMA_MASK
	.align		4
.L_17:
        /*0048*/ 	.byte	0x03, 0x50
        /*004a*/ 	.short	0x0000


	//----- nvinfo : EIATTR_MAXREG_COUNT
	.align		4
        /*004c*/ 	.byte	0x03, 0x1b
        /*004e*/ 	.short	0x00ff


	//----- nvinfo : EIATTR_MERCURY_ISA_VERSION
	.align		4
        /*0050*/ 	.byte	0x03, 0x5f
        /*0052*/ 	.short	0x0101


	//----- nvinfo : EIATTR_INT_WARP_WIDE_INSTR_OFFSETS
	.align		4
        /*0054*/ 	.byte	0x04, 0x31
        /*0056*/ 	.short	(.L_19 - .L_18)


	//   ....[0]....
.L_18:
        /*0058*/ 	.word	0x00000270


	//   ....[1]....
        /*005c*/ 	.word	0x00000320


	//----- nvinfo : EIATTR_VRC_CTA_INIT_COUNT
	.align		4
.L_19:
        /*0060*/ 	.byte	0x02, 0x4a
	.zero		1
	.zero		1


	//----- nvinfo : EIATTR_EXIT_INSTR_OFFSETS
	.align		4
        /*0064*/ 	.byte	0x04, 0x1c
        /*0066*/ 	.short	(.L_21 - .L_20)


	//   ....[0]....
.L_20:
        /*0068*/ 	.word	0x00000030


	//   ....[1]....
        /*006c*/ 	.word	0x00000510


	//----- nvinfo : EIATTR_CRS_STACK_SIZE
	.align		4
.L_21:
        /*0070*/ 	.byte	0x04, 0x1e
        /*0072*/ 	.short	(.L_23 - .L_22)
.L_22:
        /*0074*/ 	.word	0x00000000


	//----- nvinfo : EIATTR_CBANK_PARAM_SIZE
	.align		4
.L_23:
        /*0078*/ 	.byte	0x03, 0x19
        /*007a*/ 	.short	0x0020


	//----- nvinfo : EIATTR_PARAM_CBANK
	.align		4
        /*007c*/ 	.byte	0x04, 0x0a
        /*007e*/ 	.short	(.L_25 - .L_24)
	.align		4
.L_24:
        /*0080*/ 	.word	index@(.nv.constant0._Z10run_on_gpuP3CarPiPcS1_)
        /*0084*/ 	.short	0x0380
        /*0086*/ 	.short	0x0020


	//----- nvinfo : EIATTR_SW_WAR
	.align		4
.L_25:
        /*0088*/ 	.byte	0x04, 0x36
        /*008a*/ 	.short	(.L_27 - .L_26)
.L_26:
        /*008c*/ 	.word	0x00000008
.L_27:


//--------------------- .nv.callgraph             --------------------------
	.section	.nv.callgraph,"",@"SHT_CUDA_CALLGRAPH"
	.align	4
	.sectionentsize	8
	.align		4
        /*0000*/ 	.word	0x00000000
	.align		4
        /*0004*/ 	.word	0xffffffff
	.align		4
        /*0008*/ 	.word	0x00000000
	.align		4
        /*000c*/ 	.word	0xfffffffe
	.align		4
        /*0010*/ 	.word	0x00000000
	.align		4
        /*0014*/ 	.word	0xfffffffd
	.align		4
        /*0018*/ 	.word	0x00000000
	.align		4
        /*001c*/ 	.word	0xfffffffc


//--------------------- .text._Z10run_on_gpuP3CarPiPcS1_ --------------------------
	.section	.text._Z10run_on_gpuP3CarPiPcS1_,"ax",@progbits
	.align	128
        .global         _Z10run_on_gpuP3CarPiPcS1_
        .type           _Z10run_on_gpuP3CarPiPcS1_,@function
        .size           _Z10run_on_gpuP3CarPiPcS1_,(.L_x_21 - _Z10run_on_gpuP3CarPiPcS1_)
        .other          _Z10run_on_gpuP3CarPiPcS1_,@"STO_CUDA_ENTRY STV_DEFAULT"
_Z10run_on_gpuP3CarPiPcS1_:
.text._Z10run_on_gpuP3CarPiPcS1_:
[----:B------:R-:W-:Y:S01]  /*0000*/  LDC R1, c[0x0][0x37c] ;  /* 0x0000df00ff017b82 */ /* 0x000fe20000000800 */
[----:B------:R-:W0:Y:S02]  /*0010*/  S2R R4, SR_TID.X ;  /* 0x0000000000047919 */ /* 0x000e240000002100 */
[----:B0-----:R-:W-:-:S13]  /*0020*/  ISETP.GT.U32.AND P0, PT, R4, 0x1d, PT ;  /* 0x0000001d0400780c */ /* 0x001fda0003f04070 */
[----:B------:R-:W-:Y:S05]  /*0030*/  @P0 EXIT ;  /* 0x000000000000094d */ /* 0x000fea0003800000 */
[----:B------:R-:W0:Y:S01]  /*0040*/  LDCU UR5, c[0x0][0x360] ;  /* 0x00006c00ff0577ac */ /* 0x000e220008000800 */
[----:B------:R-:W1:Y:S01]  /*0050*/  LDCU.64 UR6, c[0x0][0x358] ;  /* 0x00006b00ff0677ac */ /* 0x000e620008000a00 */
[----:B------:R-:W2:Y:S02]  /*0060*/  LDCU.64 UR8, c[0x0][0x390] ;  /* 0x00007200ff0877ac */ /* 0x000ea40008000a00 */
.L_x_7:
[----:B0-----:R-:W3:Y:S08]  /*0070*/  LDC.64 R2, c[0x0][0x380] ;  /* 0x0000e000ff027b82 */ /* 0x001ef00000000a00 */
[----:B------:R-:W4:Y:S01]  /*0080*/  LDC.64 R6, c[0x0][0x388] ;  /* 0x0000e200ff067b82 */ /* 0x000f220000000a00 */
[----:B---3--:R-:W-:-:S05]  /*0090*/  IMAD.WIDE.U32 R2, R4, 0x14, R2 ;  /* 0x0000001404027825 */ /* 0x008fca00078e0002 */
[----:B-1----:R-:W3:Y:S04]  /*00a0*/  LDG.E R0, desc[UR6][R2.64+0x10] ;  /* 0x0000100602007981 */ /* 0x002ee8000c1e1900 */
[----:B----4-:R-:W4:Y:S04]  /*00b0*/  LDG.E R6, desc[UR6][R6.64] ;  /* 0x0000000606067981 */ /* 0x010f28000c1e1900 */
[----:B------:R-:W4:Y:S01]  /*00c0*/  LDG.E R5, desc[UR6][R2.64+0xc] ;  /* 0x00000c0602057981 */ /* 0x000f22000c1e1900 */
[----:B------:R-:W-:Y:S01]  /*00d0*/  IMAD.MOV.U32 R9, RZ, RZ, 0x3851b717 ;  /* 0x3851b717ff097424 */ /* 0x000fe200078e00ff */
[----:B------:R-:W-:Y:S05]  /*00e0*/  YIELD ;  /* 0x0000000000007946 */ /* 0x000fea0003800000 */
[----:B------:R-:W-:Y:S01]  /*00f0*/  IMAD.MOV.U32 R8, RZ, RZ, 0x469c4000 ;  /* 0x469c4000ff087424 */ /* 0x000fe200078e00ff */
[----:B------:R-:W-:Y:S01]  /*0100*/  BSSY.RECONVERGENT B1, `(.L_x_0) ;  /* 0x000000f000017945 */ /* 0x000fe20003800200 */
[----:B0-----:R-:W-:-:S02]  /*0110*/  VIADD R4, R4, UR5 ;  /* 0x0000000504047c36 */ /* 0x001fc40008000000 */
[----:B------:R-:W-:-:S03]  /*0120*/  FFMA R8, R9, -R8, 1 ;  /* 0x3f80000009087423 */ /* 0x000fc60000000808 */
[----:B------:R-:W-:Y:S01]  /*0130*/  ISETP.GE.U32.AND P2, PT, R4, 0x1e, PT ;  /* 0x0000001e0400780c */ /* 0x000fe20003f46070 */
[----:B------:R-:W-:Y:S01]  /*0140*/  FFMA R9, R8, R9, 4.9999998736893758178e-05 ;  /* 0x3851b71708097423 */ /* 0x000fe20000000009 */
[----:B---3--:R-:W0:Y:S03]  /*0150*/  FCHK P0, R0, 20000 ;  /* 0x469c400000007902 */ /* 0x008e260000000000 */
[----:B------:R-:W-:-:S04]  /*0160*/  FFMA R8, R0, R9, RZ ;  /* 0x0000000900087223 */ /* 0x000fc800000000ff */
[----:B------:R-:W-:Y:S01]  /*0170*/  FFMA R10, R8, -20000, R0 ;  /* 0xc69c4000080a7823 */ /* 0x000fe20000000000 */
[----:B----4-:R-:W-:-:S03]  /*0180*/  IMAD.IADD R5, R6, 0x1, -R5 ;  /* 0x0000000106057824 */ /* 0x010fc600078e0a05 */
[----:B------:R-:W-:Y:S02]  /*0190*/  FFMA R8, R9, R10, R8 ;  /* 0x0000000a09087223 */ /* 0x000fe40000000008 */
[----:B------:R-:W-:Y:S01]  /*01a0*/  I2FP.F32.S32 R5, R5 ;  /* 0x0000000500057245 */ /* 0x000fe20000201400 */
[----:B0-----:R-:W-:Y:S06]  /*01b0*/  @!P0 BRA `(.L_x_1) ;  /* 0x00000000000c8947 */ /* 0x001fec0003800000 */
[----:B------:R-:W-:-:S07]  /*01c0*/  MOV R6, 0x1e0 ;  /* 0x000001e000067802 */ /* 0x000fce0000000f00 */
[----:B--2---:R-:W-:Y:S05]  /*01d0*/  CALL.REL.NOINC `($__internal_0_$__cuda_sm3x_div_rn_noftz_f32_slowpath) ;  /* 0x0000000000d07944 */ /* 0x004fea0003c00000 */
[----:B------:R-:W-:-:S07]  /*01e0*/  IMAD.MOV.U32 R8, RZ, RZ, R0 ;  /* 0x000000ffff087224 */ /* 0x000fce00078e0000 */
.L_x_1:
[----:B--2---:R-:W-:Y:S05]  /*01f0*/  BSYNC.RECONVERGENT B1 ;  /* 0x0000000000017941 */ /* 0x004fea0003800200 */
.L_x_0:
[----:B------:R-:W-:Y:S01]  /*0200*/  FADD R5, R5, R8 ;  /* 0x0000000805057221 */ /* 0x000fe20000000000 */
[----:B------:R-:W-:Y:S05]  /*0210*/  BSSY.RECONVERGENT B0, `(.L_x_2) ;  /* 0x000002e000007945 */ /* 0x000fea0003800200 */
[----:B------:R-:W0:Y:S02]  /*0220*/  F2I.TRUNC.NTZ R5, R5 ;  /* 0x0000000500057305 */ /* 0x000e24000020f100 */
[C---:B0-----:R-:W-:Y:S02]  /*0230*/  ISETP.GT.AND P1, PT, R5.reuse, 0x19, PT ;  /* 0x000000190500780c */ /* 0x041fe40003f24270 */
[----:B------:R-:W-:-:S11]  /*0240*/  ISETP.GE.AND P0, PT, R5, 0x10, PT ;  /* 0x000000100500780c */ /* 0x000fd60003f06270 */
[----:B------:R-:W-:Y:S05]  /*0250*/  @P1 BRA `(.L_x_3) ;  /* 0x0000000000a41947 */ /* 0x000fea0003800000 */
[----:B------:R-:W0:Y:S01]  /*0260*/  S2R R0, SR_LANEID ;  /* 0x0000000000007919 */ /* 0x000e220000000000 */
[----:B------:R-:W-:Y:S01]  /*0270*/  VOTEU.ANY UR4, UPT, PT ;  /* 0x0000000000047886 */ /* 0x000fe200038e0100 */
[----:B------:R-:W1:Y:S01]  /*0280*/  LDC.64 R6, c[0x0][0x398] ;  /* 0x0000e600ff067b82 */ /* 0x000e620000000a00 */
[----:B------:R-:W0:Y:S08]  /*0290*/  FLO.U32 R11, UR4 ;  /* 0x00000004000b7d00 */ /* 0x000e3000080e0000 */
[----:B------:R-:W1:Y:S01]  /*02a0*/  POPC R9, UR4 ;  /* 0x0000000400097d09 */ /* 0x000e620008000000 */
[----:B0-----:R-:W-:-:S13]  /*02b0*/  ISETP.EQ.U32.AND P1, PT, R11, R0, PT ;  /* 0x000000000b00720c */ /* 0x001fda0003f22070 */
[----:B-1----:R-:W2:Y:S04]  /*02c0*/  @P1 ATOMG.E.ADD.STRONG.GPU PT, R6, desc[UR6][R6.64], R9 ;  /* 0x80000009060619a8 */ /* 0x002ea800081ef106 */
[----:B------:R-:W3:Y:S01]  /*02d0*/  LDG.E.U8 R8, desc[UR6][R2.64] ;  /* 0x0000000602087981 */ /* 0x000ee2000c1e1100 */
[----:B------:R-:W-:Y:S01]  /*02e0*/  BSSY.RECONVERGENT B1, `(.L_x_4) ;  /* 0x0000015000017945 */ /* 0x000fe20003800200 */
[----:B------:R-:W0:Y:S02]  /*02f0*/  S2R R10, SR_LTMASK ;  /* 0x00000000000a7919 */ /* 0x000e240000003900 */
[----:B0-----:R-:W-:-:S04]  /*0300*/  LOP3.LUT R12, R10, UR4, RZ, 0xc0, !PT ;  /* 0x000000040a0c7c12 */ /* 0x001fc8000f8ec0ff */
[----:B------:R-:W0:Y:S01]  /*0310*/  POPC R13, R12 ;  /* 0x0000000c000d7309 */ /* 0x000e220000000000 */
[----:B--2---:R-:W0:Y:S01]  /*0320*/  SHFL.IDX PT, R0, R6, R11, 0x1f ;  /* 0x00001f0b06007589 */ /* 0x004e2200000e0000 */
[----:B---3--:R-:W-:Y:S01]  /*0330*/  ISETP.NE.AND P1, PT, R8, RZ, PT ;  /* 0x000000ff0800720c */ /* 0x008fe20003f25270 */
[----:B0-----:R-:W-:-:S04]  /*0340*/  IMAD.IADD R0, R0, 0x1, R13 ;  /* 0x0000000100007824 */ /* 0x001fc800078e020d */
[----:B------:R-:W-:-:S08]  /*0350*/  IMAD R10, R0, 0xd, RZ ;  /* 0x0000000d000a7824 */ /* 0x000fd000078e02ff */
[----:B------:R-:W-:Y:S05]  /*0360*/  @!P1 BRA `(.L_x_5) ;  /* 0x0000000000309947 */ /* 0x000fea0003800000 */
[----:B------:R-:W-:Y:S01]  /*0370*/  PRMT R11, R8, 0x7610, R11 ;  /* 0x00007610080b7816 */ /* 0x000fe2000000000b */
[----:B------:R-:W-:-:S07]  /*0380*/  IMAD.MOV.U32 R13, RZ, RZ, RZ ;  /* 0x000000ffff0d7224 */ /* 0x000fce00078e00ff */
.L_x_6:
[----:B------:R-:W-:Y:S02]  /*0390*/  IADD3 R6, P1, PT, R10, UR8, RZ ;  /* 0x000000080a067c10 */ /* 0x000fe4000ff3e0ff */
[----:B------:R-:W-:Y:S02]  /*03a0*/  IADD3 R8, P3, PT, R2, R13, RZ ;  /* 0x0000000d02087210 */ /* 0x000fe40007f7e0ff */
[----:B------:R-:W-:-:S03]  /*03b0*/  LEA.HI.X.SX32 R7, R10, UR9, 0x1, P1 ;  /* 0x000000090a077c11 */ /* 0x000fc600088f0eff */
[----:B------:R-:W-:Y:S02]  /*03c0*/  IMAD.X R9, RZ, RZ, R3, P3 ;  /* 0x000000ffff097224 */ /* 0x000fe400018e0603 */
[----:B------:R0:W-:Y:S04]  /*03d0*/  STG.E.U8 desc[UR6][R6.64], R11 ;  /* 0x0000000b06007986 */ /* 0x0001e8000c101106 */
[----:B0-----:R-:W2:Y:S01]  /*03e0*/  LDG.E.U8 R11, desc[UR6][R8.64+0x1] ;  /* 0x00000106080b7981 */ /* 0x001ea2000c1e1100 */
[----:B------:R-:W-:Y:S02]  /*03f0*/  VIADD R13, R13, 0x1 ;  /* 0x000000010d0d7836 */ /* 0x000fe40000000000 */
[----:B------:R-:W-:Y:S01]  /*0400*/  VIADD R10, R10, 0x1 ;  /* 0x000000010a0a7836 */ /* 0x000fe20000000000 */
[----:B--2---:R-:W-:-:S13]  /*0410*/  ISETP.NE.AND P1, PT, R11, RZ, PT ;  /* 0x000000ff0b00720c */ /* 0x004fda0003f25270 */
[----:B------:R-:W-:Y:S05]  /*0420*/  @P1 BRA `(.L_x_6) ;  /* 0xfffffffc00d81947 */ /* 0x000fea000383ffff */
.L_x_5:
[----:B------:R-:W-:Y:S05]  /*0430*/  BSYNC.RECONVERGENT B1 ;  /* 0x0000000000017941 */ /* 0x000fea0003800200 */
.L_x_4:
[----:B------:R-:W0:Y:S01]  /*0440*/  LDCU.64 UR10, c[0x0][0x390] ;  /* 0x00007200ff0a77ac */ /* 0x000e220008000a00 */
[----:B------:R-:W-:Y:S01]  /*0450*/  IMAD.MOV.U32 R0, RZ, RZ, 0x42 ;  /* 0x00000042ff007424 */ /* 0x000fe200078e00ff */
[----:B------:R-:W-:Y:S01]  /*0460*/  ISETP.GE.AND P1, PT, R5, 0x1a, PT ;  /* 0x0000001a0500780c */ /* 0x000fe20003f26270 */
[----:B------:R-:W-:-:S03]  /*0470*/  IMAD.MOV.U32 R6, RZ, RZ, 0x2d ;  /* 0x0000002dff067424 */ /* 0x000fc600078e00ff */
[----:B------:R-:W-:-:S04]  /*0480*/  SEL R0, R0, 0x43, !P1 ;  /* 0x0000004300007807 */ /* 0x000fc80004800000 */
[----:B------:R-:W-:Y:S02]  /*0490*/  SEL R5, R0, 0x41, P0 ;  /* 0x0000004100057807 */ /* 0x000fe40000000000 */
[----:B------:R-:W-:Y:S02]  /*04a0*/  PRMT R0, R6, 0x7610, R0 ;  /* 0x0000761006007816 */ /* 0x000fe40000000000 */
[----:B0-----:R-:W-:-:S04]  /*04b0*/  IADD3 R2, P3, PT, R10, UR10, RZ ;  /* 0x0000000a0a027c10 */ /* 0x001fc8000ff7e0ff */
[----:B------:R-:W-:-:S05]  /*04c0*/  LEA.HI.X.SX32 R3, R10, UR11, 0x1, P3 ;  /* 0x0000000b0a037c11 */ /* 0x000fca00098f0eff */
[----:B------:R0:W-:Y:S04]  /*04d0*/  STG.E.U8 desc[UR6][R2.64+0x1], R5 ;  /* 0x0000010502007986 */ /* 0x0001e8000c101106 */
[----:B------:R0:W-:Y:S02]  /*04e0*/  STG.E.U8 desc[UR6][R2.64], R0 ;  /* 0x0000000002007986 */ /* 0x0001e4000c101106 */
.L_x_3:
[----:B------:R-:W-:Y:S05]  /*04f0*/  BSYNC.RECONVERGENT B0 ;  /* 0x0000000000007941 */ /* 0x000fea0003800200 */
.L_x_2:
[----:B------:R-:W-:Y:S05]  /*0500*/  @!P2 BRA `(.L_x_7) ;  /* 0xfffffff800d8a947 */ /* 0x000fea000383ffff */
[----:B------:R-:W-:Y:S05]  /*0510*/  EXIT ;  /* 0x000000000000794d */ /* 0x000fea0003800000 */
        .weak           $__internal_0_$__cuda_sm3x_div_rn_noftz_f32_slowpath
        .type           $__internal_0_$__cuda_sm3x_div_rn_noftz_f32_slowpath,@function
        .size           $__internal_0_$__cuda_sm3x_div_rn_noftz_f32_slowpath,(.L_x_21 - $__internal_0_$__cuda_sm3x_div_rn_noftz_f32_slowpath)
$__internal_0_$__cuda_sm3x_div_rn_noftz_f32_slowpath:
[--C-:B------:R-:W-:Y:S01]  /*0520*/  SHF.R.U32.HI R7, RZ, 0x17, R0.reuse ;  /* 0x00000017ff077819 */ /* 0x100fe20000011600 */
[----:B------:R-:W-:Y:S04]  /*0530*/  BSSY.RECONVERGENT B0, `(.L_x_8) ;  /* 0x000005c000007945 */ /* 0x000fe80003800200 */
[----:B------:R-:W-:Y:S01]  /*0540*/  BSSY.RELIABLE B2, `(.L_x_9) ;  /* 0x000001a000027945 */ /* 0x000fe20003800100 */
[----:B------:R-:W-:Y:S01]  /*0550*/  LOP3.LUT R9, R7, 0xff, RZ, 0xc0, !PT ;  /* 0x000000ff07097812 */ /* 0x000fe200078ec0ff */
[----:B------:R-:W-:-:S04]  /*0560*/  IMAD.MOV.U32 R7, RZ, RZ, R0 ;  /* 0x000000ffff077224 */ /* 0x000fc800078e0000 */
[----:B------:R-:W-:-:S05]  /*0570*/  VIADD R10, R9, 0xffffffff ;  /* 0xffffffff090a7836 */ /* 0x000fca0000000000 */
[----:B------:R-:W-:-:S13]  /*0580*/  ISETP.GT.U32.OR P0, PT, R10, 0xfd, !PT ;  /* 0x000000fd0a00780c */ /* 0x000fda0007f04470 */
[----:B------:R-:W-:Y:S01]  /*0590*/  @!P0 IMAD.MOV.U32 R8, RZ, RZ, RZ ;  /* 0x000000ffff088224 */ /* 0x000fe200078e00ff */
[----:B------:R-:W-:Y:S06]  /*05a0*/  @!P0 BRA `(.L_x_10) ;  /* 0x00000000004c8947 */ /* 0x000fec0003800000 */
[----:B------:R-:W-:-:S13]  /*05b0*/  FSETP.GTU.FTZ.AND P0, PT, |R0|, +INF , PT ;  /* 0x7f8000000000780b */ /* 0x000fda0003f1c200 */
[----:B------:R-:W-:Y:S05]  /*05c0*/  @P0 BREAK.RELIABLE B2 ;  /* 0x0000000000020942 */ /* 0x000fea0003800100 */
[----:B------:R-:W-:Y:S05]  /*05d0*/  @P0 BRA `(.L_x_11) ;  /* 0x0000000400400947 */ /* 0x000fea0003800000 */
[----:B------:R-:W-:-:S05]  /*05e0*/  IMAD.MOV.U32 R8, RZ, RZ, 0x469c4000 ;  /* 0x469c4000ff087424 */ /* 0x000fca00078e00ff */
[----:B------:R-:W-:-:S13]  /*05f0*/  LOP3.LUT P0, RZ, R8, 0x7fffffff, R7, 0xc8, !PT ;  /* 0x7fffffff08ff7812 */ /* 0x000fda000780c807 */
[----:B------:R-:W-:Y:S05]  /*0600*/  @!P0 BREAK.RELIABLE B2 ;  /* 0x0000000000028942 */ /* 0x000fea0003800100 */
[----:B------:R-:W-:Y:S05]  /*0610*/  @!P0 BRA `(.L_x_12) ;  /* 0x0000000400288947 */ /* 0x000fea0003800000 */
[----:B------:R-:W-:-:S13]  /*0620*/  LOP3.LUT P0, RZ, R7, 0x7fffffff, RZ, 0xc0, !PT ;  /* 0x7fffffff07ff7812 */ /* 0x000fda000780c0ff */
[----:B------:R-:W-:Y:S05]  /*0630*/  @!P0 BREAK.RELIABLE B2 ;  /* 0x0000000000028942 */ /* 0x000fea0003800100 */
[----:B------:R-:W-:Y:S05]  /*0640*/  @!P0 BRA `(.L_x_13) ;  /* 0x0000000400148947 */ /* 0x000fea0003800000 */
[----:B------:R-:W-:Y:S02]  /*0650*/  FSETP.NEU.FTZ.AND P1, PT, |R0|, +INF , PT ;  /* 0x7f8000000000780b */ /* 0x000fe40003f3d200 */
[----:B------:R-:W-:-:S04]  /*0660*/  LOP3.LUT P0, RZ, R8, 0x7fffffff, RZ, 0xc0, !PT ;  /* 0x7fffffff08ff7812 */ /* 0x000fc8000780c0ff */
[----:B------:R-:W-:-:S13]  /*0670*/  PLOP3.LUT P0, PT, P1, P0, PT, 0x2f, 0xf2 ;  /* 0x0000000000f2781c */ /* 0x000fda0000f00577 */
[----:B------:R-:W-:Y:S05]  /*0680*/  @P0 BREAK.RELIABLE B2 ;  /* 0x0000000000020942 */ /* 0x000fea0003800100 */
[----:B------:R-:W-:Y:S05]  /*0690*/  @P0 BRA `(.L_x_14) ;  /* 0x0000000000f40947 */ /* 0x000fea0003800000 */
[----:B------:R-:W-:-:S13]  /*06a0*/  ISETP.GE.AND P0, PT, R10, RZ, PT ;  /* 0x000000ff0a00720c */ /* 0x000fda0003f06270 */
[----:B------:R-:W-:Y:S02]  /*06b0*/  @P0 IMAD.MOV.U32 R8, RZ, RZ, RZ ;  /* 0x000000ffff080224 */ /* 0x000fe400078e00ff */
[----:B------:R-:W-:Y:S01]  /*06c0*/  @!P0 FFMA R7, R0, 1.84467440737095516160e+19, RZ ;  /* 0x5f80000000078823 */ /* 0x000fe200000000ff */
[----:B------:R-:W-:-:S07]  /*06d0*/  @!P0 IMAD.MOV.U32 R8, RZ, RZ, -0x40 ;  /* 0xffffffc0ff088424 */ /* 0x000fce00078e00ff */
.L_x_10:
[----:B------:R-:W-:Y:S05]  /*06e0*/  BSYNC.RELIABLE B2 ;  /* 0x0000000000027941 */ /* 0x000fea0003800100 */
.L_x_9:
[----:B------:R-:W-:Y:S01]  /*06f0*/  UMOV UR4, 0x469c4000 ;  /* 0x469c400000047882 */ /* 0x000fe20000000000 */
[----:B------:R-:W-:Y:S01]  /*0700*/  VIADD R9, R9, 0xffffff81 ;  /* 0xffffff8109097836 */ /* 0x000fe20000000000 */
[----:B------:R-:W-:Y:S01]  /*0710*/  UIADD3 UR4, UPT, UPT, UR4, -0x7000000, URZ ;  /* 0xf900000004047890 */ /* 0x000fe2000fffe0ff */
[----:B------:R-:W-:Y:S02]  /*0720*/  BSSY.RECONVERGENT B2, `(.L_x_15) ;  /* 0x0000033000027945 */ /* 0x000fe40003800200 */
[----:B------:R-:W-:Y:S01]  /*0730*/  IMAD R0, R9, -0x800000, R7 ;  /* 0xff80000009007824 */ /* 0x000fe200078e0207 */
[----:B------:R-:W-:Y:S02]  /*0740*/  IADD3 R8, PT, PT, R8, -0xe, R9 ;  /* 0xfffffff208087810 */ /* 0x000fe40007ffe009 */
[----:B------:R-:W-:-:S03]  /*0750*/  FADD.FTZ R11, -RZ, -UR4 ;  /* 0x80000004ff0b7e21 */ /* 0x000fc60008010100 */
[----:B------:R-:W0:Y:S02]  /*0760*/  MUFU.RCP R10, UR4 ;  /* 0x00000004000a7d08 */ /* 0x000e240008001000 */
[----:B0-----:R-:W-:-:S04]  /*0770*/  FFMA R13, R10, R11, 1 ;  /* 0x3f8000000a0d7423 */ /* 0x001fc8000000000b */
[----:B------:R-:W-:-:S04]  /*0780*/  FFMA R13, R10, R13, R10 ;  /* 0x0000000d0a0d7223 */ /* 0x000fc8000000000a */
[----:B------:R-:W-:-:S04]  /*0790*/  FFMA R10, R0, R13, RZ ;  /* 0x0000000d000a7223 */ /* 0x000fc800000000ff */
[----:B------:R-:W-:-:S04]  /*07a0*/  FFMA R7, R11, R10, R0 ;  /* 0x0000000a0b077223 */ /* 0x000fc80000000000 */
[----:B------:R-:W-:-:S04]  /*07b0*/  FFMA R10, R13, R7, R10 ;  /* 0x000000070d0a7223 */ /* 0x000fc8000000000a */
[----:B------:R-:W-:-:S04]  /*07c0*/  FFMA R11, R11, R10, R0 ;  /* 0x0000000a0b0b7223 */ /* 0x000fc80000000000 */
[----:B------:R-:W-:-:S05]  /*07d0*/  FFMA R0, R13, R11, R10 ;  /* 0x0000000b0d007223 */ /* 0x000fca000000000a */
[----:B------:R-:W-:-:S04]  /*07e0*/  SHF.R.U32.HI R7, RZ, 0x17, R0 ;  /* 0x00000017ff077819 */ /* 0x000fc80000011600 */
[----:B------:R-:W-:-:S05]  /*07f0*/  LOP3.LUT R7, R7, 0xff, RZ, 0xc0, !PT ;  /* 0x000000ff07077812 */ /* 0x000fca00078ec0ff */
[----:B------:R-:W-:-:S04]  /*0800*/  IMAD.IADD R12, R7, 0x1, R8 ;  /* 0x00000001070c7824 */ /* 0x000fc800078e0208 */
[----:B------:R-:W-:-:S05]  /*0810*/  VIADD R7, R12, 0xffffffff ;  /* 0xffffffff0c077836 */ /* 0x000fca0000000000 */
[----:B------:R-:W-:-:S13]  /*0820*/  ISETP.GE.U32.AND P0, PT, R7, 0xfe, PT ;  /* 0x000000fe0700780c */ /* 0x000fda0003f06070 */
[----:B------:R-:W-:Y:S05]  /*0830*/  @!P0 BRA `(.L_x_16) ;  /* 0x0000000000808947 */ /* 0x000fea0003800000 */
[----:B------:R-:W-:-:S13]  /*0840*/  ISETP.GT.AND P0, PT, R12, 0xfe, PT ;  /* 0x000000fe0c00780c */ /* 0x000fda0003f04270 */
[----:B------:R-:W-:Y:S05]  /*0850*/  @P0 BRA `(.L_x_17) ;  /* 0x00000000006c0947 */ /* 0x000fea0003800000 */
[----:B------:R-:W-:-:S13]  /*0860*/  ISETP.GE.AND P0, PT, R12, 0x1, PT ;  /* 0x000000010c00780c */ /* 0x000fda0003f06270 */
[----:B------:R-:W-:Y:S05]  /*0870*/  @P0 BRA `(.L_x_18) ;  /* 0x0000000000740947 */ /* 0x000fea0003800000 */
[----:B------:R-:W-:Y:S02]  /*0880*/  ISETP.GE.AND P0, PT, R12, -0x18, PT ;  /* 0xffffffe80c00780c */ /* 0x000fe40003f06270 */
[----:B------:R-:W-:-:S11]  /*0890*/  LOP3.LUT R0, R0, 0x80000000, RZ, 0xc0, !PT ;  /* 0x8000000000007812 */ /* 0x000fd600078ec0ff */
[----:B------:R-:W-:Y:S05]  /*08a0*/  @!P0 BRA `(.L_x_18) ;  /* 0x0000000000688947 */ /* 0x000fea0003800000 */
[CCC-:B------:R-:W-:Y:S01]  /*08b0*/  FFMA.RZ R7, R13.reuse, R11.reuse, R10.reuse ;  /* 0x0000000b0d077223 */ /* 0x1c0fe2000000c00a */
[-CC-:B------:R-:W-:Y:S01]  /*08c0*/  FFMA.RM R8, R13, R11.reuse, R10.reuse ;  /* 0x0000000b0d087223 */ /* 0x180fe2000000400a */
[C---:B------:R-:W-:Y:S02]  /*08d0*/  ISETP.NE.AND P3, PT, R12.reuse, RZ, PT ;  /* 0x000000ff0c00720c */ /* 0x040fe40003f65270 */
[C---:B------:R-:W-:Y:S02]  /*08e0*/  ISETP.NE.AND P1, PT, R12.reuse, RZ, PT ;  /* 0x000000ff0c00720c */ /* 0x040fe40003f25270 */
[----:B------:R-:W-:Y:S01]  /*08f0*/  LOP3.LUT R9, R7, 0x7fffff, RZ, 0xc0, !PT ;  /* 0x007fffff07097812 */ /* 0x000fe200078ec0ff */
[----:B------:R-:W-:Y:S01]  /*0900*/  FFMA.RP R7, R13, R11, R10 ;  /* 0x0000000b0d077223 */ /* 0x000fe2000000800a */
[----:B------:R-:W-:Y:S02]  /*0910*/  VIADD R10, R12, 0x20 ;  /* 0x000000200c0a7836 */ /* 0x000fe40000000000 */
[----:B------:R-:W-:Y:S01]  /*0920*/  LOP3.LUT R9, R9, 0x800000, RZ, 0xfc, !PT ;  /* 0x0080000009097812 */ /* 0x000fe200078efcff */
[----:B------:R-:W-:Y:S01]  /*0930*/  IMAD.MOV R11, RZ, RZ, -R12 ;  /* 0x000000ffff0b7224 */ /* 0x000fe200078e0a0c */
[----:B------:R-:W-:-:S02]  /*0940*/  FSETP.NEU.FTZ.AND P0, PT, R7, R8, PT ;  /* 0x000000080700720b */ /* 0x000fc40003f1d000 */
[----:B------:R-:W-:Y:S02]  /*0950*/  SHF.L.U32 R10, R9, R10, RZ ;  /* 0x0000000a090a7219 */ /* 0x000fe400000006ff */
[----:B------:R-:W-:Y:S02]  /*0960*/  SEL R8, R11, RZ, P3 ;  /* 0x000000ff0b087207 */ /* 0x000fe40001800000 */
[----:B------:R-:W-:Y:S02]  /*0970*/  ISETP.NE.AND P1, PT, R10, RZ, P1 ;  /* 0x000000ff0a00720c */ /* 0x000fe40000f25270 */
[----:B------:R-:W-:Y:S02]  /*0980*/  SHF.R.U32.HI R8, RZ, R8, R9 ;  /* 0x00000008ff087219 */ /* 0x000fe40000011609 */
[----:B------:R-:W-:Y:S02]  /*0990*/  PLOP3.LUT P0, PT, P0, P1, PT, 0xf8, 0x8f ;  /* 0x00000000008f781c */ /* 0x000fe40000703f70 */
[----:B------:R-:W-:-:S02]  /*09a0*/  SHF.R.U32.HI R10, RZ, 0x1, R8 ;  /* 0x00000001ff0a7819 */ /* 0x000fc40000011608 */
[----:B------:R-:W-:-:S04]  /*09b0*/  SEL R7, RZ, 0x1, !P0 ;  /* 0x00000001ff077807 */ /* 0x000fc80004000000 */
[----:B------:R-:W-:-:S04]  /*09c0*/  LOP3.LUT R7, R7, 0x1, R10, 0xf8, !PT ;  /* 0x0000000107077812 */ /* 0x000fc800078ef80a */
[----:B------:R-:W-:-:S05]  /*09d0*/  LOP3.LUT R7, R7, R8, RZ, 0xc0, !PT ;  /* 0x0000000807077212 */ /* 0x000fca00078ec0ff */
[----:B------:R-:W-:-:S05]  /*09e0*/  IMAD.IADD R7, R10, 0x1, R7 ;  /* 0x000000010a077824 */ /* 0x000fca00078e0207 */
[----:B------:R-:W-:Y:S01]  /*09f0*/  LOP3.LUT R0, R7, R0, RZ, 0xfc, !PT ;  /* 0x0000000007007212 */ /* 0x000fe200078efcff */
[----:B------:R-:W-:Y:S06]  /*0a00*/  BRA `(.L_x_18) ;  /* 0x0000000000107947 */ /* 0x000fec0003800000 */
.L_x_17:
[----:B------:R-:W-:-:S04]  /*0a10*/  LOP3.LUT R0, R0, 0x80000000, RZ, 0xc0, !PT ;  /* 0x8000000000007812 */ /* 0x000fc800078ec0ff */
[----:B------:R-:W-:Y:S01]  /*0a20*/  LOP3.LUT R0, R0, 0x7f800000, RZ, 0xfc, !PT ;  /* 0x7f80000000007812 */ /* 0x000fe200078efcff */
[----:B------:R-:W-:Y:S06]  /*0a30*/  BRA `(.L_x_18) ;  /* 0x0000000000047947 */ /* 0x000fec0003800000 */
.L_x_16:
[----:B------:R-:W-:-:S07]  /*0a40*/  IMAD R0, R8, 0x800000, R0 ;  /* 0x0080000008007824 */ /* 0x000fce00078e0200 */
.L_x_18:
[----:B------:R-:W-:Y:S05]  /*0a50*/  BSYNC.RECONVERGENT B2 ;  /* 0x0000000000027941 */ /* 0x000fea0003800200 */
.L_x_15:
[----:B------:R-:W-:Y:S05]  /*0a60*/  BRA `(.L_x_19) ;  /* 0x0000000000207947 */ /* 0x000fea0003800000 */
.L_x_14:
[----:B------:R-:W-:-:S04]  /*0a70*/  LOP3.LUT R0, R8, 0x80000000, R7, 0x48, !PT ;  /* 0x8000000008007812 */ /* 0x000fc800078e4807 */
[----:B------:R-:W-:Y:S01]  /*0a80*/  LOP3.LUT R0, R0, 0x7f800000, RZ, 0xfc, !PT ;  /* 0x7f80000000007812 */ /* 0x000fe200078efcff */
[----:B------:R-:W-:Y:S06]  /*0a90*/  BRA `(.L_x_19) ;  /* 0x0000000000147947 */ /* 0x000fec0003800000 */
.L_x_13:
[----:B------:R-:W-:Y:S01]  /*0aa0*/  LOP3.LUT R0, R8, 0x80000000, R7, 0x48, !PT ;  /* 0x8000000008007812 */ /* 0x000fe200078e4807 */
[----:B------:R-:W-:Y:S06]  /*0ab0*/  BRA `(.L_x_19) ;  /* 0x00000000000c7947 */ /* 0x000fec0003800000 */
.L_x_12:
[----:B------:R-:W0:Y:S01]  /*0ac0*/  MUFU.RSQ R0, -QNAN ;  /* 0xffc0000000007908 */ /* 0x000e220000001400 */
[----:B------:R-:W-:Y:S05]  /*0ad0*/  BRA `(.L_x_19) ;  /* 0x0000000000047947 */ /* 0x000fea0003800000 */
.L_x_11:
[----:B------:R-:W-:-:S07]  /*0ae0*/  FADD.FTZ R0, R0, 20000 ;  /* 0x469c400000007421 */ /* 0x000fce0000010000 */
.L_x_19:
[----:B------:R-:W-:Y:S05]  /*0af0*/  BSYNC.RECONVERGENT B0 ;  /* 0x0000000000007941 */ /* 0x000fea0003800200 */
.L_x_8:
[----:B------:R-:W-:-:S04]  /*0b00*/  IMAD.MOV.U32 R7, RZ, RZ, 0x0 ;  /* 0x00000000ff077424 */ /* 0x000fc800078e00ff */
[----:B0-----:R-:W-:Y:S05]  /*0b10*/  RET.REL.NODEC R6 `(_Z10run_on_gpuP3CarPiPcS1_) ;  /* 0xfffffff406387950 */ /* 0x001fea0003c3ffff */
.L_x_20:
[----:B------:R-:W-:-:S00]  /*0b20*/  BRA `(.L_x_20) ;  /* 0xfffffffc00fc7947 */ /* 0x000fc0000383ffff */
[----:B------:R-:W-:-:S00]  /*0b30*/  NOP ;  /* 0x0000000000007918 */ /* 0x000fc00000000000 */
        /* <DEDUP_REMOVED lines=12> */
.L_x_21:


//--------------------- .nv.shared.reserved.0     --------------------------
	.section	.nv.shared.reserved.0,"aw",@nobits
	.weak		__nv_reservedSMEM_offset_0_alias
	.size		__nv_reservedSMEM_offset_0_alias, 0, 64
	.other		__nv_reservedSMEM_offset_0_alias,@"STO_CUDA_RESERVED_SHARED STV_DEFAULT"
__nv_reservedSMEM_offset_0_alias:
	.zero		0
	.zero		64


//--------------------- .nv.constant0._Z10run_on_gpuP3CarPiPcS1_ --------------------------
	.section	.nv.constant0._Z10run_on_gpuP3CarPiPcS1_,"a",@progbits
	.sectionflags	@""
	.align	4
.nv.constant0._Z10run_on_gpuP3CarPiPcS1_:
	.zero		928


//--------------------- SYMBOLS --------------------------

	.type		.nv.reservedSmem.offset0,@object
	.size		.nv.reservedSmem.offset0,0x4
